	.headerflags	@"EF_CUDA_TEXMODE_UNIFIED EF_CUDA_64BIT_ADDRESS EF_CUDA_ACCELERATORS EF_CUDA_SM90 EF_CUDA_VIRTUAL_SM(EF_CUDA_SM90)"
	.elftype	@"ET_EXEC"


//--------------------- .nv.info                  --------------------------
	.section	.nv.info,"",@"SHT_CUDA_INFO"
	.align	4


	//----- nvinfo : EIATTR_REGCOUNT
	.align		4
        /*0000*/ 	.byte	0x04, 0x2f
        /*0002*/ 	.short	(.L_3 - .L_2)
	.align		4
.L_2:
        /*0004*/ 	.word	index@(triton_poi_fused_clone_0)
        /*0008*/ 	.word	0x00000016


	//----- nvinfo : EIATTR_MIN_STACK_SIZE
	.align		4
.L_3:
        /*000c*/ 	.byte	0x04, 0x12
        /*000e*/ 	.short	(.L_5 - .L_4)
	.align		4
.L_4:
        /*0010*/ 	.word	index@(triton_poi_fused_clone_0)
        /*0014*/ 	.word	0x00000000


	//----- nvinfo : EIATTR_FRAME_SIZE
	.align		4
.L_5:
        /*0018*/ 	.byte	0x04, 0x11
        /*001a*/ 	.short	(.L_7 - .L_6)
	.align		4
.L_6:
        /*001c*/ 	.word	index@(triton_poi_fused_clone_0)
        /*0020*/ 	.word	0x00000000


	//----- nvinfo : EIATTR_MIN_STACK_SIZE
	.align		4
.L_7:
        /*0024*/ 	.byte	0x04, 0x12
        /*0026*/ 	.short	(.L_9 - .L_8)
	.align		4
.L_8:
        /*0028*/ 	.word	index@(triton_poi_fused_clone_0)
        /*002c*/ 	.word	0x00000000
.L_9:


//--------------------- .nv.info.triton_poi_fused_clone_0 --------------------------
	.section	.nv.info.triton_poi_fused_clone_0,"",@"SHT_CUDA_INFO"
	.sectionflags	@""
	.align	4


	//----- nvinfo : EIATTR_CUDA_API_VERSION
	.align		4
        /*0000*/ 	.byte	0x04, 0x37
        /*0002*/ 	.short	(.L_11 - .L_10)
.L_10:
        /*0004*/ 	.word	0x0000007c


	//----- nvinfo : EIATTR_KPARAM_INFO
	.align		4
.L_11:
        /*0008*/ 	.byte	0x04, 0x17
        /*000a*/ 	.short	(.L_13 - .L_12)
.L_12:
        /*000c*/ 	.word	0x00000000
        /*0010*/ 	.short	0x0006
        /*0012*/ 	.short	0x0030
        /*0014*/ 	.byte	0x00, 0xf0, 0x11, 0x00


	//----- nvinfo : EIATTR_KPARAM_INFO
	.align		4
.L_13:
        /*0018*/ 	.byte	0x04, 0x17
        /*001a*/ 	.short	(.L_15 - .L_14)
.L_14:
        /*001c*/ 	.word	0x00000000
        /*0020*/ 	.short	0x0005
        /*0022*/ 	.short	0x0028
        /*0024*/ 	.byte	0x00, 0xf4, 0x21, 0x00


	//----- nvinfo : EIATTR_KPARAM_INFO
	.align		4
.L_15:
        /*0028*/ 	.byte	0x04, 0x17
        /*002a*/ 	.short	(.L_17 - .L_16)
.L_16:
        /*002c*/ 	.word	0x00000000
        /*0030*/ 	.short	0x0004
        /*0032*/ 	.short	0x0020
        /*0034*/ 	.byte	0x00, 0xf4, 0x21, 0x00


	//----- nvinfo : EIATTR_KPARAM_INFO
	.align		4
.L_17:
        /*0038*/ 	.byte	0x04, 0x17
        /*003a*/ 	.short	(.L_19 - .L_18)
.L_18:
        /*003c*/ 	.word	0x00000000
        /*0040*/ 	.short	0x0003
        /*0042*/ 	.short	0x0018
        /*0044*/ 	.byte	0x00, 0xf4, 0x21, 0x00


	//----- nvinfo : EIATTR_KPARAM_INFO
	.align		4
.L_19:
        /*0048*/ 	.byte	0x04, 0x17
        /*004a*/ 	.short	(.L_21 - .L_20)
.L_20:
        /*004c*/ 	.word	0x00000000
        /*0050*/ 	.short	0x0002
        /*0052*/ 	.short	0x0010
        /*0054*/ 	.byte	0x00, 0xf4, 0x21, 0x00


	//----- nvinfo : EIATTR_KPARAM_INFO
	.align		4
.L_21:
        /*0058*/ 	.byte	0x04, 0x17
        /*005a*/ 	.short	(.L_23 - .L_22)
.L_22:
        /*005c*/ 	.word	0x00000000
        /*0060*/ 	.short	0x0001
        /*0062*/ 	.short	0x0008
        /*0064*/ 	.byte	0x00, 0xf4, 0x21, 0x00


	//----- nvinfo : EIATTR_KPARAM_INFO
	.align		4
.L_23:
        /*0068*/ 	.byte	0x04, 0x17
        /*006a*/ 	.short	(.L_25 - .L_24)
.L_24:
        /*006c*/ 	.word	0x00000000
        /*0070*/ 	.short	0x0000
        /*0072*/ 	.short	0x0000
        /*0074*/ 	.byte	0x00, 0xf4, 0x21, 0x00


	//----- nvinfo : EIATTR_SPARSE_MMA_MASK
	.align		4
.L_25:
        /*0078*/ 	.byte	0x03, 0x50
        /*007a*/ 	.short	0x0000


	//----- nvinfo : EIATTR_MAXREG_COUNT
	.align		4
        /*007c*/ 	.byte	0x03, 0x1b
        /*007e*/ 	.short	0x00ff


	//----- nvinfo : EIATTR_EXIT_INSTR_OFFSETS
	.align		4
        /*0080*/ 	.byte	0x04, 0x1c
        /*0082*/ 	.short	(.L_27 - .L_26)


	//   ....[0]....
.L_26:
        /*0084*/ 	.word	0x00000480


	//   ....[1]....
        /*0088*/ 	.word	0x000004a0


	//----- nvinfo : EIATTR_REQNTID
	.align		4
.L_27:
        /*008c*/ 	.byte	0x04, 0x10
        /*008e*/ 	.short	(.L_29 - .L_28)
.L_28:
        /*0090*/ 	.word	0x00000080
        /*0094*/ 	.word	0x00000001
        /*0098*/ 	.word	0x00000001


	//----- nvinfo : EIATTR_CBANK_PARAM_SIZE
	.align		4
.L_29:
        /*009c*/ 	.byte	0x03, 0x19
        /*009e*/ 	.short	0x0034


	//----- nvinfo : EIATTR_PARAM_CBANK
	.align		4
        /*00a0*/ 	.byte	0x04, 0x0a
        /*00a2*/ 	.short	(.L_31 - .L_30)
	.align		4
.L_30:
        /*00a4*/ 	.word	index@(.nv.constant0.triton_poi_fused_clone_0)
        /*00a8*/ 	.short	0x0210
        /*00aa*/ 	.short	0x0034


	//----- nvinfo : EIATTR_SW_WAR
	.align		4
.L_31:
        /*00ac*/ 	.byte	0x04, 0x36
        /*00ae*/ 	.short	(.L_33 - .L_32)
.L_32:
        /*00b0*/ 	.word	0x00000008
.L_33:


//--------------------- .nv.callgraph             --------------------------
	.section	.nv.callgraph,"",@"SHT_CUDA_CALLGRAPH"
	.align	4
	.sectionentsize	8
	.align		4
        /*0000*/ 	.word	0x00000000
	.align		4
        /*0004*/ 	.word	0xffffffff
	.align		4
        /*0008*/ 	.word	0x00000000
	.align		4
        /*000c*/ 	.word	0xfffffffe
	.align		4
        /*0010*/ 	.word	0x00000000
	.align		4
        /*0014*/ 	.word	0xfffffffd
	.align		4
        /*0018*/ 	.word	0x00000000
	.align		4
        /*001c*/ 	.word	0xfffffffc


//--------------------- .nv.constant4             --------------------------
	.section	.nv.constant4,"a",@progbits
	.align	8
	.align		8
.nv.constant4:
        /*0000*/ 	.dword	_$_str
	.align		8
        /*0008*/ 	.dword	_$_str_$_2


//--------------------- .text.triton_poi_fused_clone_0 --------------------------
	.section	.text.triton_poi_fused_clone_0,"ax",@progbits
	.align	128
        .global         triton_poi_fused_clone_0
        .type           triton_poi_fused_clone_0,@function
        .size           triton_poi_fused_clone_0,(.L_x_1 - triton_poi_fused_clone_0)
        .other          triton_poi_fused_clone_0,@"STO_CUDA_ENTRY STV_DEFAULT"
triton_poi_fused_clone_0:
.text.triton_poi_fused_clone_0:
[----:B------:R-:W0:Y:S01]  /*0000*/  LDC R1, c[0x0][0x28] ;  /* 0x00000a00ff017b82 */ /* 0x000e220000000800 */
[----:B------:R-:W1:Y:S07]  /*0010*/  S2R R0, SR_TID.X ;  /* 0x0000000000007919 */ /* 0x000e6e0000002100 */
[----:B------:R-:W2:Y:S01]  /*0020*/  LDC.64 R8, c[0x0][0x220] ;  /* 0x00008800ff087b82 */ /* 0x000ea20000000a00 */
[----:B------:R-:W-:Y:S01]  /*0030*/  ULDC.64 UR4, c[0x0][0x208] ;  /* 0x0000820000047ab9 */ /* 0x000fe20000000a00 */
[----:B------:R-:W3:Y:S06]  /*0040*/  S2R R5, SR_CTAID.X ;  /* 0x0000000000057919 */ /* 0x000eec0000002500 */
[----:B------:R-:W4:Y:S08]  /*0050*/  LDC.64 R14, c[0x0][0x218] ;  /* 0x00008600ff0e7b82 */ /* 0x000f300000000a00 */
[----:B------:R-:W5:Y:S08]  /*0060*/  LDC.64 R12, c[0x0][0x210] ;  /* 0x00008400ff0c7b82 */ /* 0x000f700000000a00 */
[----:B------:R-:W4:Y:S01]  /*0070*/  LDC.64 R16, c[0x0][0x228] ;  /* 0x00008a00ff107b82 */ /* 0x000f220000000a00 */
[----:B-1----:R-:W-:-:S07]  /*0080*/  IMAD.SHL.U32 R0, R0, 0x2, RZ ;  /* 0x0000000200007824 */ /* 0x002fce00078e00ff */
[----:B------:R-:W1:Y:S01]  /*0090*/  LDC.64 R18, c[0x0][0x230] ;  /* 0x00008c00ff127b82 */ /* 0x000e620000000a00 */
[----:B---3--:R-:W-:Y:S02]  /*00a0*/  SHF.R.S32.HI R3, RZ, 0x17, R5 ;  /* 0x00000017ff037819 */ /* 0x008fe40000011405 */
[----:B------:R-:W-:Y:S02]  /*00b0*/  LOP3.LUT R0, R0, 0xfe, RZ, 0xc0, !PT ;  /* 0x000000fe00007812 */ /* 0x000fe400078ec0ff */
[----:B------:R-:W-:-:S03]  /*00c0*/  SGXT R3, R3, 0x1 ;  /* 0x000000010303781a */ /* 0x000fc60000000200 */
[----:B------:R-:W-:Y:S01]  /*00d0*/  IMAD R0, R5, 0x100, R0 ;  /* 0x0000010005007824 */ /* 0x000fe200078e0200 */
[----:B------:R-:W-:-:S04]  /*00e0*/  CS2R R4, SRZ ;  /* 0x0000000000047805 */ /* 0x000fc8000001ff00 */
[----:B------:R-:W-:Y:S02]  /*00f0*/  LEA.HI R3, R3, R0, RZ, 0x4 ;  /* 0x0000000003037211 */ /* 0x000fe400078f20ff */
[----:B------:R-:W-:Y:S02]  /*0100*/  ISETP.GE.AND P0, PT, R0, 0x100, PT ;  /* 0x000001000000780c */ /* 0x000fe40003f06270 */
[----:B------:R-:W-:-:S04]  /*0110*/  SHF.R.S32.HI R3, RZ, 0x4, R3 ;  /* 0x00000004ff037819 */ /* 0x000fc80000011403 */
[----:B------:R-:W-:-:S04]  /*0120*/  LEA.HI R2, R3, R3, RZ, 0x2 ;  /* 0x0000000303027211 */ /* 0x000fc800078f10ff */
[----:B------:R-:W-:-:S04]  /*0130*/  LOP3.LUT R2, R2, 0xfffffffc, RZ, 0xc0, !PT ;  /* 0xfffffffc02027812 */ /* 0x000fc800078ec0ff */
[----:B------:R-:W-:-:S05]  /*0140*/  IADD3 R11, R3, -R2, RZ ;  /* 0x80000002030b7210 */ /* 0x000fca0007ffe0ff */
[----:B--2---:R-:W-:-:S05]  /*0150*/  IMAD.WIDE R8, R11, 0x4, R8 ;  /* 0x000000040b087825 */ /* 0x004fca00078e0208 */
[----:B------:R-:W2:Y:S04]  /*0160*/  @!P0 LDG.E.EL R4, desc[UR4][R8.64] ;  /* 0x0000000408048981 */ /* 0x000ea8000c2e1900 */
[----:B------:R3:W2:Y:S01]  /*0170*/  @!P0 LDG.E.EL R5, desc[UR4][R8.64] ;  /* 0x0000000408058981 */ /* 0x0006a2000c2e1900 */
[----:B------:R-:W-:Y:S02]  /*0180*/  CS2R R6, SRZ ;  /* 0x0000000000067805 */ /* 0x000fe4000001ff00 */
[----:B------:R-:W-:Y:S01]  /*0190*/  CS2R R2, SRZ ;  /* 0x0000000000027805 */ /* 0x000fe2000001ff00 */
[----:B----4-:R-:W-:-:S04]  /*01a0*/  IMAD.WIDE R14, R11, 0x4, R14 ;  /* 0x000000040b0e7825 */ /* 0x010fc800078e020e */
[----:B-----5:R-:W-:Y:S01]  /*01b0*/  IMAD.WIDE R12, R0, 0x4, R12 ;  /* 0x00000004000c7825 */ /* 0x020fe200078e020c */
[----:B------:R-:W4:Y:S01]  /*01c0*/  @!P0 LDG.E.EL R7, desc[UR4][R14.64] ;  /* 0x000000040e078981 */ /* 0x000f22000c2e1900 */
[----:B---3--:R-:W-:Y:S02]  /*01d0*/  CS2R R8, SRZ ;  /* 0x0000000000087805 */ /* 0x008fe4000001ff00 */
[C---:B0-----:R-:W-:Y:S01]  /*01e0*/  IMAD.WIDE R16, R11.reuse, 0x4, R16 ;  /* 0x000000040b107825 */ /* 0x041fe200078e0210 */
[----:B------:R0:W3:Y:S03]  /*01f0*/  @!P0 LDG.E.EL R6, desc[UR4][R14.64] ;  /* 0x000000040e068981 */ /* 0x0000e6000c2e1900 */
[----:B-1----:R-:W-:Y:S01]  /*0200*/  IMAD.WIDE R18, R11, 0x4, R18 ;  /* 0x000000040b127825 */ /* 0x002fe200078e0212 */
[----:B------:R1:W4:Y:S01]  /*0210*/  @!P0 LDG.E.64 R2, desc[UR4][R12.64] ;  /* 0x000000040c028981 */ /* 0x000322000c1e1b00 */
[----:B------:R-:W-:-:S03]  /*0220*/  CS2R R10, SRZ ;  /* 0x00000000000a7805 */ /* 0x000fc6000001ff00 */
[----:B------:R-:W5:Y:S04]  /*0230*/  @!P0 LDG.E.EL R9, desc[UR4][R18.64] ;  /* 0x0000000412098981 */ /* 0x000f68000c2e1900 */
[----:B------:R-:W5:Y:S04]  /*0240*/  @!P0 LDG.E.EL R10, desc[UR4][R16.64] ;  /* 0x00000004100a8981 */ /* 0x000f68000c2e1900 */
[----:B------:R-:W3:Y:S04]  /*0250*/  @!P0 LDG.E.EL R11, desc[UR4][R16.64] ;  /* 0x00000004100b8981 */ /* 0x000ee8000c2e1900 */
[----:B------:R-:W3:Y:S01]  /*0260*/  @!P0 LDG.E.EL R8, desc[UR4][R18.64] ;  /* 0x0000000412088981 */ /* 0x000ee2000c2e1900 */
[----:B0-----:R-:W-:Y:S01]  /*0270*/  HFMA2.MMA R14, -RZ, RZ, 1.625, 0 ;  /* 0x3e800000ff0e7435 */ /* 0x001fe200000001ff */
[----:B--2---:R-:W-:Y:S01]  /*0280*/  FADD R4, R4, 9.9999997473787516356e-06 ;  /* 0x3727c5ac04047421 */ /* 0x004fe20000000000 */
[----:B------:R-:W-:-:S03]  /*0290*/  FADD R5, R5, 9.9999997473787516356e-06 ;  /* 0x3727c5ac05057421 */ /* 0x000fc60000000000 */
[----:B-1----:R-:W0:Y:S08]  /*02a0*/  MUFU.SQRT R12, R4 ;  /* 0x00000004000c7308 */ /* 0x002e300000002000 */
[----:B------:R1:W2:Y:S01]  /*02b0*/  MUFU.SQRT R13, R5 ;  /* 0x00000005000d7308 */ /* 0x0002a20000002000 */
[C---:B0-----:R-:W-:Y:S02]  /*02c0*/  FSETP.GT.AND P1, PT, R12.reuse, 8.50705917302346158658e+37, PT ;  /* 0x7e8000000c00780b */ /* 0x041fe40003f24000 */
[----:B------:R-:W-:Y:S01]  /*02d0*/  FSETP.GEU.AND P3, PT, R12, 1.175494350822287508e-38, PT ;  /* 0x008000000c00780b */ /* 0x000fe20003f6e000 */
[----:B-1----:R-:W0:Y:S01]  /*02e0*/  LDC.64 R4, c[0x0][0x238] ;  /* 0x00008e00ff047b82 */ /* 0x002e220000000a00 */
[----:B--2---:R-:W-:-:S02]  /*02f0*/  FSETP.GT.AND P2, PT, R13, 8.50705917302346158658e+37, PT ;  /* 0x7e8000000d00780b */ /* 0x004fc40003f44000 */
[----:B------:R-:W-:-:S07]  /*0300*/  FSETP.GEU.AND P4, PT, R13, 1.175494350822287508e-38, PT ;  /* 0x008000000d00780b */ /* 0x000fce0003f8e000 */
[----:B------:R-:W-:-:S04]  /*0310*/  @P1 FMUL R12, R12, 0.25 ;  /* 0x3e8000000c0c1820 */ /* 0x000fc80000400000 */
[----:B------:R-:W-:Y:S01]  /*0320*/  @!P3 FMUL R12, R12, 16777216 ;  /* 0x4b8000000c0cb820 */ /* 0x000fe20000400000 */
[----:B------:R-:W-:-:S04]  /*0330*/  @P2 FMUL R13, R13, 0.25 ;  /* 0x3e8000000d0d2820 */ /* 0x000fc80000400000 */
[----:B------:R-:W-:Y:S01]  /*0340*/  @!P4 FMUL R13, R13, 16777216 ;  /* 0x4b8000000d0dc820 */ /* 0x000fe20000400000 */
[----:B------:R-:W1:Y:S01]  /*0350*/  MUFU.RCP R12, R12 ;  /* 0x0000000c000c7308 */ /* 0x000e620000001000 */
[----:B------:R-:W-:-:S07]  /*0360*/  FSEL R15, R14, 1, P1 ;  /* 0x3f8000000e0f7808 */ /* 0x000fce0000800000 */
[----:B------:R-:W2:Y:S01]  /*0370*/  MUFU.RCP R13, R13 ;  /* 0x0000000d000d7308 */ /* 0x000ea20000001000 */
[----:B------:R-:W-:Y:S01]  /*0380*/  FSEL R14, R14, 1, P2 ;  /* 0x3f8000000e0e7808 */ /* 0x000fe20001000000 */
[----:B------:R-:W-:-:S04]  /*0390*/  @!P3 FMUL R15, R15, 16777216 ;  /* 0x4b8000000f0fb820 */ /* 0x000fc80000400000 */
[----:B------:R-:W-:Y:S01]  /*03a0*/  @!P4 FMUL R14, R14, 16777216 ;  /* 0x4b8000000e0ec820 */ /* 0x000fe20000400000 */
[----:B----4-:R-:W-:Y:S01]  /*03b0*/  FADD R2, -R7, R2 ;  /* 0x0000000207027221 */ /* 0x010fe20000000100 */
[----:B---3--:R-:W-:Y:S01]  /*03c0*/  FADD R3, -R6, R3 ;  /* 0x0000000306037221 */ /* 0x008fe20000000100 */
[----:B-1----:R-:W-:Y:S01]  /*03d0*/  FMUL R15, R12, R15 ;  /* 0x0000000f0c0f7220 */ /* 0x002fe20000400000 */
[----:B--2---:R-:W-:-:S03]  /*03e0*/  FMUL R14, R13, R14 ;  /* 0x0000000e0d0e7220 */ /* 0x004fc60000400000 */
[----:B------:R-:W-:Y:S01]  /*03f0*/  FMUL R2, R2, R15 ;  /* 0x0000000f02027220 */ /* 0x000fe20000400000 */
[----:B------:R-:W-:-:S03]  /*0400*/  FMUL R3, R3, R14 ;  /* 0x0000000e03037220 */ /* 0x000fc60000400000 */
[----:B-----5:R-:W-:Y:S01]  /*0410*/  FFMA R2, R2, R10, R9 ;  /* 0x0000000a02027223 */ /* 0x020fe20000000009 */
[----:B------:R-:W-:-:S04]  /*0420*/  FFMA R3, R3, R11, R8 ;  /* 0x0000000b03037223 */ /* 0x000fc80000000008 */
[----:B------:R-:W-:Y:S02]  /*0430*/  FSETP.GEU.AND P1, PT, R2, RZ, PT ;  /* 0x000000ff0200720b */ /* 0x000fe40003f2e000 */
[C---:B------:R-:W-:Y:S01]  /*0440*/  FSETP.GEU.AND P2, PT, R3.reuse, RZ, PT ;  /* 0x000000ff0300720b */ /* 0x040fe20003f4e000 */
[----:B0-----:R-:W-:Y:S01]  /*0450*/  IMAD.WIDE R4, R0, 0x4, R4 ;  /* 0x0000000400047825 */ /* 0x001fe200078e0204 */
[----:B------:R-:W-:Y:S02]  /*0460*/  FSEL R2, R2, RZ, P1 ;  /* 0x000000ff02027208 */ /* 0x000fe40000800000 */
[----:B------:R-:W-:Y:S01]  /*0470*/  FSEL R3, R3, RZ, P2 ;  /* 0x000000ff03037208 */ /* 0x000fe20001000000 */
[----:B------:R-:W-:Y:S08]  /*0480*/  @P0 EXIT ;  /* 0x000000000000094d */ /* 0x000ff00003800000 */
[----:B------:R-:W-:Y:S01]  /*0490*/  STG.E.64 desc[UR4][R4.64], R2 ;  /* 0x0000000204007986 */ /* 0x000fe2000c101b04 */
[----:B------:R-:W-:Y:S05]  /*04a0*/  EXIT ;  /* 0x000000000000794d */ /* 0x000fea0003800000 */
.L_x_0:
[----:B------:R-:W-:-:S00]  /*04b0*/  BRA `(.L_x_0) ;  /* 0xfffffffc00fc7947 */ /* 0x000fc0000383ffff */
[----:B------:R-:W-:-:S00]  /*04c0*/  NOP ;  /* 0x0000000000007918 */ /* 0x000fc00000000000 */
        /* <DEDUP_REMOVED lines=11> */
.L_x_1:


//--------------------- .nv.global.init           --------------------------
	.section	.nv.global.init,"aw",@progbits
.nv.global.init:
	.type		_$_str,@object
	.size		_$_str,(_$_str_$_2 - _$_str)
_$_str:
        /*0000*/ 	.byte	0x5f, 0x5f, 0x43, 0x55, 0x44, 0x41, 0x5f, 0x46, 0x54, 0x5a, 0x00
	.type		_$_str_$_2,@object
	.size		_$_str_$_2,(.L_1 - _$_str_$_2)
_$_str_$_2:
        /*000b*/ 	.byte	0x5f, 0x5f, 0x43, 0x55, 0x44, 0x41, 0x5f, 0x50, 0x52, 0x45, 0x43, 0x5f, 0x53, 0x51, 0x52, 0x54
        /*001b*/ 	.byte	0x00
.L_1:


//--------------------- .nv.constant0.triton_poi_fused_clone_0 --------------------------
	.section	.nv.constant0.triton_poi_fused_clone_0,"a",@progbits
	.sectionflags	@""
	.align	4
.nv.constant0.triton_poi_fused_clone_0:
	.zero		580
